//
// Generated by NVIDIA NVVM Compiler
//
// Compiler Build ID: CL-36424714
// Cuda compilation tools, release 13.0, V13.0.88
// Based on NVVM 20.0.0
//

.version 9.0
.target sm_100
.address_size 64

	// .globl	_Z14kernelgpuFlux2IdEvPT_S1_S1_S1_S1_S1_S1_S0_iiiiiiii

.visible .entry _Z14kernelgpuFlux2IdEvPT_S1_S1_S1_S1_S1_S1_S0_iiiiiiii(
	.param .u64 .ptr .align 1 _Z14kernelgpuFlux2IdEvPT_S1_S1_S1_S1_S1_S1_S0_iiiiiiii_param_0,
	.param .u64 .ptr .align 1 _Z14kernelgpuFlux2IdEvPT_S1_S1_S1_S1_S1_S1_S0_iiiiiiii_param_1,
	.param .u64 .ptr .align 1 _Z14kernelgpuFlux2IdEvPT_S1_S1_S1_S1_S1_S1_S0_iiiiiiii_param_2,
	.param .u64 .ptr .align 1 _Z14kernelgpuFlux2IdEvPT_S1_S1_S1_S1_S1_S1_S0_iiiiiiii_param_3,
	.param .u64 .ptr .align 1 _Z14kernelgpuFlux2IdEvPT_S1_S1_S1_S1_S1_S1_S0_iiiiiiii_param_4,
	.param .u64 .ptr .align 1 _Z14kernelgpuFlux2IdEvPT_S1_S1_S1_S1_S1_S1_S0_iiiiiiii_param_5,
	.param .u64 .ptr .align 1 _Z14kernelgpuFlux2IdEvPT_S1_S1_S1_S1_S1_S1_S0_iiiiiiii_param_6,
	.param .f64 _Z14kernelgpuFlux2IdEvPT_S1_S1_S1_S1_S1_S1_S0_iiiiiiii_param_7,
	.param .u32 _Z14kernelgpuFlux2IdEvPT_S1_S1_S1_S1_S1_S1_S0_iiiiiiii_param_8,
	.param .u32 _Z14kernelgpuFlux2IdEvPT_S1_S1_S1_S1_S1_S1_S0_iiiiiiii_param_9,
	.param .u32 _Z14kernelgpuFlux2IdEvPT_S1_S1_S1_S1_S1_S1_S0_iiiiiiii_param_10,
	.param .u32 _Z14kernelgpuFlux2IdEvPT_S1_S1_S1_S1_S1_S1_S0_iiiiiiii_param_11,
	.param .u32 _Z14kernelgpuFlux2IdEvPT_S1_S1_S1_S1_S1_S1_S0_iiiiiiii_param_12,
	.param .u32 _Z14kernelgpuFlux2IdEvPT_S1_S1_S1_S1_S1_S1_S0_iiiiiiii_param_13,
	.param .u32 _Z14kernelgpuFlux2IdEvPT_S1_S1_S1_S1_S1_S1_S0_iiiiiiii_param_14,
	.param .u32 _Z14kernelgpuFlux2IdEvPT_S1_S1_S1_S1_S1_S1_S0_iiiiiiii_param_15
)
{
	.reg .pred 	%p<3>;
	.reg .b32 	%r<12>;
	.reg .b64 	%rd<12>;
	.reg .b64 	%fd<3>;

	ld.param.u64 	%rd3, [_Z14kernelgpuFlux2IdEvPT_S1_S1_S1_S1_S1_S1_S0_iiiiiiii_param_0];
	ld.param.u64 	%rd4, [_Z14kernelgpuFlux2IdEvPT_S1_S1_S1_S1_S1_S1_S0_iiiiiiii_param_2];
	ld.param.u32 	%r6, [_Z14kernelgpuFlux2IdEvPT_S1_S1_S1_S1_S1_S1_S0_iiiiiiii_param_9];
	mov.u32 	%r7, %tid.x;
	mov.u32 	%r8, %ctaid.x;
	mov.u32 	%r1, %ntid.x;
	mad.lo.s32 	%r11, %r8, %r1, %r7;
	setp.ge.s32 	%p1, %r11, %r6;
	@%p1 bra 	$L__BB0_3;
	mov.u32 	%r9, %nctaid.x;
	mul.lo.s32 	%r3, %r1, %r9;
	cvta.to.global.u64 	%rd1, %rd4;
	cvta.to.global.u64 	%rd2, %rd3;
	mul.wide.s32 	%rd7, %r6, 8;
$L__BB0_2:
	add.s32 	%r10, %r11, %r6;
	mul.wide.s32 	%rd5, %r10, 8;
	add.s64 	%rd6, %rd1, %rd5;
	ld.global.f64 	%fd1, [%rd6];
	add.s64 	%rd8, %rd6, %rd7;
	ld.global.f64 	%fd2, [%rd8];
	mul.wide.s32 	%rd9, %r11, 8;
	add.s64 	%rd10, %rd2, %rd9;
	st.global.f64 	[%rd10], %fd1;
	add.s64 	%rd11, %rd10, %rd7;
	st.global.f64 	[%rd11], %fd2;
	add.s32 	%r11, %r11, %r3;
	setp.lt.s32 	%p2, %r11, %r6;
	@%p2 bra 	$L__BB0_2;
$L__BB0_3:
	ret;

}
	// .globl	_Z14kernelgpuFlux2IfEvPT_S1_S1_S1_S1_S1_S1_S0_iiiiiiii
.visible .entry _Z14kernelgpuFlux2IfEvPT_S1_S1_S1_S1_S1_S1_S0_iiiiiiii(
	.param .u64 .ptr .align 1 _Z14kernelgpuFlux2IfEvPT_S1_S1_S1_S1_S1_S1_S0_iiiiiiii_param_0,
	.param .u64 .ptr .align 1 _Z14kernelgpuFlux2IfEvPT_S1_S1_S1_S1_S1_S1_S0_iiiiiiii_param_1,
	.param .u64 .ptr .align 1 _Z14kernelgpuFlux2IfEvPT_S1_S1_S1_S1_S1_S1_S0_iiiiiiii_param_2,
	.param .u64 .ptr .align 1 _Z14kernelgpuFlux2IfEvPT_S1_S1_S1_S1_S1_S1_S0_iiiiiiii_param_3,
	.param .u64 .ptr .align 1 _Z14kernelgpuFlux2IfEvPT_S1_S1_S1_S1_S1_S1_S0_iiiiiiii_param_4,
	.param .u64 .ptr .align 1 _Z14kernelgpuFlux2IfEvPT_S1_S1_S1_S1_S1_S1_S0_iiiiiiii_param_5,
	.param .u64 .ptr .align 1 _Z14kernelgpuFlux2IfEvPT_S1_S1_S1_S1_S1_S1_S0_iiiiiiii_param_6,
	.param .f32 _Z14kernelgpuFlux2IfEvPT_S1_S1_S1_S1_S1_S1_S0_iiiiiiii_param_7,
	.param .u32 _Z14kernelgpuFlux2IfEvPT_S1_S1_S1_S1_S1_S1_S0_iiiiiiii_param_8,
	.param .u32 _Z14kernelgpuFlux2IfEvPT_S1_S1_S1_S1_S1_S1_S0_iiiiiiii_param_9,
	.param .u32 _Z14kernelgpuFlux2IfEvPT_S1_S1_S1_S1_S1_S1_S0_iiiiiiii_param_10,
	.param .u32 _Z14kernelgpuFlux2IfEvPT_S1_S1_S1_S1_S1_S1_S0_iiiiiiii_param_11,
	.param .u32 _Z14kernelgpuFlux2IfEvPT_S1_S1_S1_S1_S1_S1_S0_iiiiiiii_param_12,
	.param .u32 _Z14kernelgpuFlux2IfEvPT_S1_S1_S1_S1_S1_S1_S0_iiiiiiii_param_13,
	.param .u32 _Z14kernelgpuFlux2IfEvPT_S1_S1_S1_S1_S1_S1_S0_iiiiiiii_param_14,
	.param .u32 _Z14kernelgpuFlux2IfEvPT_S1_S1_S1_S1_S1_S1_S0_iiiiiiii_param_15
)
{
	.reg .pred 	%p<3>;
	.reg .b32 	%r<12>;
	.reg .b32 	%f<3>;
	.reg .b64 	%rd<12>;

	ld.param.u64 	%rd3, [_Z14kernelgpuFlux2IfEvPT_S1_S1_S1_S1_S1_S1_S0_iiiiiiii_param_0];
	ld.param.u64 	%rd4, [_Z14kernelgpuFlux2IfEvPT_S1_S1_S1_S1_S1_S1_S0_iiiiiiii_param_2];
	ld.param.u32 	%r6, [_Z14kernelgpuFlux2IfEvPT_S1_S1_S1_S1_S1_S1_S0_iiiiiiii_param_9];
	mov.u32 	%r7, %tid.x;
	mov.u32 	%r8, %ctaid.x;
	mov.u32 	%r1, %ntid.x;
	mad.lo.s32 	%r11, %r8, %r1, %r7;
	setp.ge.s32 	%p1, %r11, %r6;
	@%p1 bra 	$L__BB1_3;
	mov.u32 	%r9, %nctaid.x;
	mul.lo.s32 	%r3, %r1, %r9;
	cvta.to.global.u64 	%rd1, %rd4;
	cvta.to.global.u64 	%rd2, %rd3;
	mul.wide.s32 	%rd7, %r6, 4;
$L__BB1_2:
	add.s32 	%r10, %r11, %r6;
	mul.wide.s32 	%rd5, %r10, 4;
	add.s64 	%rd6, %rd1, %rd5;
	ld.global.f32 	%f1, [%rd6];
	add.s64 	%rd8, %rd6, %rd7;
	ld.global.f32 	%f2, [%rd8];
	mul.wide.s32 	%rd9, %r11, 4;
	add.s64 	%rd10, %rd2, %rd9;
	st.global.f32 	[%rd10], %f1;
	add.s64 	%rd11, %rd10, %rd7;
	st.global.f32 	[%rd11], %f2;
	add.s32 	%r11, %r11, %r3;
	setp.lt.s32 	%p2, %r11, %r6;
	@%p2 bra 	$L__BB1_2;
$L__BB1_3:
	ret;

}


// ===== COMPILED SASS (sm_100) =====

	.target	sm_100

	.elftype	@"ET_EXEC"


//--------------------- .note.nv.tkinfo           --------------------------
	.section	.note.nv.tkinfo,"",@"SHT_NOTE"
	.sectionflags	@"SHF_NOTE_NV_TKINFO"
	.tkinfo
        /*0018*/ 	.word	0x00000002
        /*0030*/ 	.string	""
        /*0030*/ 	.string	"ptxas"
        /*0030*/ 	.string	"Cuda compilation tools, release 13.0, V13.0.88"
        /*0030*/ 	.string	"Build cuda_13.0.r13.0/compiler.36424714_0"
        /*0030*/ 	.string	"-arch sm_100 -m 64 "



//--------------------- .note.nv.cuinfo           --------------------------
	.section	.note.nv.cuinfo,"",@"SHT_NOTE"
	.sectionflags	@"SHF_NOTE_NV_CUINFO"
        /*0018*/ 	.short	0x0002
        /*001a*/ 	.short	0x0064
        /*001c*/ 	.short	0x0082
	.zero		2


//--------------------- .nv.info                  --------------------------
	.section	.nv.info,"",@"SHT_CUDA_INFO"
	.align	4


	//----- nvinfo : EIATTR_REGCOUNT
	.align		4
        /*0000*/ 	.byte	0x04, 0x2f
        /*0002*/ 	.short	(.L_1 - .L_0)
	.align		4
.L_0:
        /*0004*/ 	.word	index@(_Z14kernelgpuFlux2IdEvPT_S1_S1_S1_S1_S1_S1_S0_iiiiiiii)
        /*0008*/ 	.word	0x00000014


	//----- nvinfo : EIATTR_FRAME_SIZE
	.align		4
.L_1:
        /*000c*/ 	.byte	0x04, 0x11
        /*000e*/ 	.short	(.L_3 - .L_2)
	.align		4
.L_2:
        /*0010*/ 	.word	index@(_Z14kernelgpuFlux2IdEvPT_S1_S1_S1_S1_S1_S1_S0_iiiiiiii)
        /*0014*/ 	.word	0x00000000


	//----- nvinfo : EIATTR_REGCOUNT
	.align		4
.L_3:
        /*0018*/ 	.byte	0x04, 0x2f
        /*001a*/ 	.short	(.L_5 - .L_4)
	.align		4
.L_4:
        /*001c*/ 	.word	index@(_Z14kernelgpuFlux2IfEvPT_S1_S1_S1_S1_S1_S1_S0_iiiiiiii)
        /*0020*/ 	.word	0x00000014


	//----- nvinfo : EIATTR_FRAME_SIZE
	.align		4
.L_5:
        /*0024*/ 	.byte	0x04, 0x11
        /*0026*/ 	.short	(.L_7 - .L_6)
	.align		4
.L_6:
        /*0028*/ 	.word	index@(_Z14kernelgpuFlux2IfEvPT_S1_S1_S1_S1_S1_S1_S0_iiiiiiii)
        /*002c*/ 	.word	0x00000000


	//----- nvinfo : EIATTR_MIN_STACK_SIZE
	.align		4
.L_7:
        /*0030*/ 	.byte	0x04, 0x12
        /*0032*/ 	.short	(.L_9 - .L_8)
	.align		4
.L_8:
        /*0034*/ 	.word	index@(_Z14kernelgpuFlux2IfEvPT_S1_S1_S1_S1_S1_S1_S0_iiiiiiii)
        /*0038*/ 	.word	0x00000000


	//----- nvinfo : EIATTR_MIN_STACK_SIZE
	.align		4
.L_9:
        /*003c*/ 	.byte	0x04, 0x12
        /*003e*/ 	.short	(.L_11 - .L_10)
	.align		4
.L_10:
        /*0040*/ 	.word	index@(_Z14kernelgpuFlux2IdEvPT_S1_S1_S1_S1_S1_S1_S0_iiiiiiii)
        /*0044*/ 	.word	0x00000000
.L_11:


//--------------------- .nv.compat                --------------------------
	.section	.nv.compat,"",@"SHT_CUDA_COMPAT_INFO"
	.align	4
        /*0000*/ 	.byte	0x02, 0x09, 0x00, 0x00, 0x02, 0x02, 0x01, 0x00, 0x02, 0x05, 0x05, 0x00, 0x03, 0x07, 0x01, 0x01
        /*0010*/ 	.byte	0x02, 0x03, 0x00, 0x00, 0x02, 0x06, 0x01, 0x00, 0x04, 0x0b, 0x08, 0x00, 0x09, 0x00, 0x00, 0x00
        /*0020*/ 	.byte	0x00, 0x00, 0x00, 0x00


//--------------------- .nv.info._Z14kernelgpuFlux2IfEvPT_S1_S1_S1_S1_S1_S1_S0_iiiiiiii --------------------------
	.section	.nv.info._Z14kernelgpuFlux2IfEvPT_S1_S1_S1_S1_S1_S1_S0_iiiiiiii,"",@"SHT_CUDA_INFO"
	.sectionflags	@""
	.align	4


	//----- nvinfo : EIATTR_CUDA_API_VERSION
	.align		4
        /*0000*/ 	.byte	0x04, 0x37
        /*0002*/ 	.short	(.L_13 - .L_12)
.L_12:
        /*0004*/ 	.word	0x00000082


	//----- nvinfo : EIATTR_KPARAM_INFO
	.align		4
.L_13:
        /*0008*/ 	.byte	0x04, 0x17
        /*000a*/ 	.short	(.L_15 - .L_14)
.L_14:
        /*000c*/ 	.word	0x00000000
        /*0010*/ 	.short	0x000f
        /*0012*/ 	.short	0x0058
        /*0014*/ 	.byte	0x00, 0xf0, 0x11, 0x00


	//----- nvinfo : EIATTR_KPARAM_INFO
	.align		4
.L_15:
        /*0018*/ 	.byte	0x04, 0x17
        /*001a*/ 	.short	(.L_17 - .L_16)
.L_16:
        /*001c*/ 	.word	0x00000000
        /*0020*/ 	.short	0x000e
        /*0022*/ 	.short	0x0054
        /*0024*/ 	.byte	0x00, 0xf0, 0x11, 0x00


	//----- nvinfo : EIATTR_KPARAM_INFO
	.align		4
.L_17:
        /*0028*/ 	.byte	0x04, 0x17
        /*002a*/ 	.short	(.L_19 - .L_18)
.L_18:
        /*002c*/ 	.word	0x00000000
        /*0030*/ 	.short	0x000d
        /*0032*/ 	.short	0x0050
        /*0034*/ 	.byte	0x00, 0xf0, 0x11, 0x00


	//----- nvinfo : EIATTR_KPARAM_INFO
	.align		4
.L_19:
        /*0038*/ 	.byte	0x04, 0x17
        /*003a*/ 	.short	(.L_21 - .L_20)
.L_20:
        /*003c*/ 	.word	0x00000000
        /*0040*/ 	.short	0x000c
        /*0042*/ 	.short	0x004c
        /*0044*/ 	.byte	0x00, 0xf0, 0x11, 0x00


	//----- nvinfo : EIATTR_KPARAM_INFO
	.align		4
.L_21:
        /*0048*/ 	.byte	0x04, 0x17
        /*004a*/ 	.short	(.L_23 - .L_22)
.L_22:
        /*004c*/ 	.word	0x00000000
        /*0050*/ 	.short	0x000b
        /*0052*/ 	.short	0x0048
        /*0054*/ 	.byte	0x00, 0xf0, 0x11, 0x00


	//----- nvinfo : EIATTR_KPARAM_INFO
	.align		4
.L_23:
        /*0058*/ 	.byte	0x04, 0x17
        /*005a*/ 	.short	(.L_25 - .L_24)
.L_24:
        /*005c*/ 	.word	0x00000000
        /*0060*/ 	.short	0x000a
        /*0062*/ 	.short	0x0044
        /*0064*/ 	.byte	0x00, 0xf0, 0x11, 0x00


	//----- nvinfo : EIATTR_KPARAM_INFO
	.align		4
.L_25:
        /*0068*/ 	.byte	0x04, 0x17
        /*006a*/ 	.short	(.L_27 - .L_26)
.L_26:
        /*006c*/ 	.word	0x00000000
        /*0070*/ 	.short	0x0009
        /*0072*/ 	.short	0x0040
        /*0074*/ 	.byte	0x00, 0xf0, 0x11, 0x00


	//----- nvinfo : EIATTR_KPARAM_INFO
	.align		4
.L_27:
        /*0078*/ 	.byte	0x04, 0x17
        /*007a*/ 	.short	(.L_29 - .L_28)
.L_28:
        /*007c*/ 	.word	0x00000000
        /*0080*/ 	.short	0x0008
        /*0082*/ 	.short	0x003c
        /*0084*/ 	.byte	0x00, 0xf0, 0x11, 0x00


	//----- nvinfo : EIATTR_KPARAM_INFO
	.align		4
.L_29:
        /*0088*/ 	.byte	0x04, 0x17
        /*008a*/ 	.short	(.L_31 - .L_30)
.L_30:
        /*008c*/ 	.word	0x00000000
        /*0090*/ 	.short	0x0007
        /*0092*/ 	.short	0x0038
        /*0094*/ 	.byte	0x00, 0xf0, 0x11, 0x00


	//----- nvinfo : EIATTR_KPARAM_INFO
	.align		4
.L_31:
        /*0098*/ 	.byte	0x04, 0x17
        /*009a*/ 	.short	(.L_33 - .L_32)
.L_32:
        /*009c*/ 	.word	0x00000000
        /*00a0*/ 	.short	0x0006
        /*00a2*/ 	.short	0x0030
        /*00a4*/ 	.byte	0x00, 0xf5, 0x21, 0x00


	//----- nvinfo : EIATTR_KPARAM_INFO
	.align		4
.L_33:
        /*00a8*/ 	.byte	0x04, 0x17
        /*00aa*/ 	.short	(.L_35 - .L_34)
.L_34:
        /*00ac*/ 	.word	0x00000000
        /*00b0*/ 	.short	0x0005
        /*00b2*/ 	.short	0x0028
        /*00b4*/ 	.byte	0x00, 0xf5, 0x21, 0x00


	//----- nvinfo : EIATTR_KPARAM_INFO
	.align		4
.L_35:
        /*00b8*/ 	.byte	0x04, 0x17
        /*00ba*/ 	.short	(.L_37 - .L_36)
.L_36:
        /*00bc*/ 	.word	0x00000000
        /*00c0*/ 	.short	0x0004
        /*00c2*/ 	.short	0x0020
        /*00c4*/ 	.byte	0x00, 0xf5, 0x21, 0x00


	//----- nvinfo : EIATTR_KPARAM_INFO
	.align		4
.L_37:
        /*00c8*/ 	.byte	0x04, 0x17
        /*00ca*/ 	.short	(.L_39 - .L_38)
.L_38:
        /*00cc*/ 	.word	0x00000000
        /*00d0*/ 	.short	0x0003
        /*00d2*/ 	.short	0x0018
        /*00d4*/ 	.byte	0x00, 0xf5, 0x21, 0x00


	//----- nvinfo : EIATTR_KPARAM_INFO
	.align		4
.L_39:
        /*00d8*/ 	.byte	0x04, 0x17
        /*00da*/ 	.short	(.L_41 - .L_40)
.L_40:
        /*00dc*/ 	.word	0x00000000
        /*00e0*/ 	.short	0x0002
        /*00e2*/ 	.short	0x0010
        /*00e4*/ 	.byte	0x00, 0xf5, 0x21, 0x00


	//----- nvinfo : EIATTR_KPARAM_INFO
	.align		4
.L_41:
        /*00e8*/ 	.byte	0x04, 0x17
        /*00ea*/ 	.short	(.L_43 - .L_42)
.L_42:
        /*00ec*/ 	.word	0x00000000
        /*00f0*/ 	.short	0x0001
        /*00f2*/ 	.short	0x0008
        /*00f4*/ 	.byte	0x00, 0xf5, 0x21, 0x00


	//----- nvinfo : EIATTR_KPARAM_INFO
	.align		4
.L_43:
        /*00f8*/ 	.byte	0x04, 0x17
        /*00fa*/ 	.short	(.L_45 - .L_44)
.L_44:
        /*00fc*/ 	.word	0x00000000
        /*0100*/ 	.short	0x0000
        /*0102*/ 	.short	0x0000
        /*0104*/ 	.byte	0x00, 0xf5, 0x21, 0x00


	//----- nvinfo : EIATTR_SPARSE_MMA_MASK
	.align		4
.L_45:
        /*0108*/ 	.byte	0x03, 0x50
        /*010a*/ 	.short	0x0000


	//----- nvinfo : EIATTR_MAXREG_COUNT
	.align		4
        /*010c*/ 	.byte	0x03, 0x1b
        /*010e*/ 	.short	0x00ff


	//----- nvinfo : EIATTR_MERCURY_ISA_VERSION
	.align		4
        /*0110*/ 	.byte	0x03, 0x5f
        /*0112*/ 	.short	0x0101


	//----- nvinfo : EIATTR_VRC_CTA_INIT_COUNT
	.align		4
        /*0114*/ 	.byte	0x02, 0x4a
	.zero		1
	.zero		1


	//----- nvinfo : EIATTR_EXIT_INSTR_OFFSETS
	.align		4
        /*0118*/ 	.byte	0x04, 0x1c
        /*011a*/ 	.short	(.L_47 - .L_46)


	//   ....[0]....
.L_46:
        /*011c*/ 	.word	0x00000070


	//   ....[1]....
        /*0120*/ 	.word	0x00000190


	//----- nvinfo : EIATTR_CRS_STACK_SIZE
	.align		4
.L_47:
        /*0124*/ 	.byte	0x04, 0x1e
        /*0126*/ 	.short	(.L_49 - .L_48)
.L_48:
        /*0128*/ 	.word	0x00000000


	//----- nvinfo : EIATTR_CBANK_PARAM_SIZE
	.align		4
.L_49:
        /*012c*/ 	.byte	0x03, 0x19
        /*012e*/ 	.short	0x005c


	//----- nvinfo : EIATTR_PARAM_CBANK
	.align		4
        /*0130*/ 	.byte	0x04, 0x0a
        /*0132*/ 	.short	(.L_51 - .L_50)
	.align		4
.L_50:
        /*0134*/ 	.word	index@(.nv.constant0._Z14kernelgpuFlux2IfEvPT_S1_S1_S1_S1_S1_S1_S0_iiiiiiii)
        /*0138*/ 	.short	0x0380
        /*013a*/ 	.short	0x005c


	//----- nvinfo : EIATTR_SW_WAR
	.align		4
.L_51:
        /*013c*/ 	.byte	0x04, 0x36
        /*013e*/ 	.short	(.L_53 - .L_52)
.L_52:
        /*0140*/ 	.word	0x00000008
.L_53:


//--------------------- .nv.info._Z14kernelgpuFlux2IdEvPT_S1_S1_S1_S1_S1_S1_S0_iiiiiiii --------------------------
	.section	.nv.info._Z14kernelgpuFlux2IdEvPT_S1_S1_S1_S1_S1_S1_S0_iiiiiiii,"",@"SHT_CUDA_INFO"
	.sectionflags	@""
	.align	4


	//----- nvinfo : EIATTR_CUDA_API_VERSION
	.align		4
        /*0000*/ 	.byte	0x04, 0x37
        /*0002*/ 	.short	(.L_55 - .L_54)
.L_54:
        /*0004*/ 	.word	0x00000082


	//----- nvinfo : EIATTR_KPARAM_INFO
	.align		4
.L_55:
        /*0008*/ 	.byte	0x04, 0x17
        /*000a*/ 	.short	(.L_57 - .L_56)
.L_56:
        /*000c*/ 	.word	0x00000000
        /*0010*/ 	.short	0x000f
        /*0012*/ 	.short	0x005c
        /*0014*/ 	.byte	0x00, 0xf0, 0x11, 0x00


	//----- nvinfo : EIATTR_KPARAM_INFO
	.align		4
.L_57:
        /*0018*/ 	.byte	0x04, 0x17
        /*001a*/ 	.short	(.L_59 - .L_58)
.L_58:
        /*001c*/ 	.word	0x00000000
        /*0020*/ 	.short	0x000e
        /*0022*/ 	.short	0x0058
        /*0024*/ 	.byte	0x00, 0xf0, 0x11, 0x00


	//----- nvinfo : EIATTR_KPARAM_INFO
	.align		4
.L_59:
        /*0028*/ 	.byte	0x04, 0x17
        /*002a*/ 	.short	(.L_61 - .L_60)
.L_60:
        /*002c*/ 	.word	0x00000000
        /*0030*/ 	.short	0x000d
        /*0032*/ 	.short	0x0054
        /*0034*/ 	.byte	0x00, 0xf0, 0x11, 0x00


	//----- nvinfo : EIATTR_KPARAM_INFO
	.align		4
.L_61:
        /*0038*/ 	.byte	0x04, 0x17
        /*003a*/ 	.short	(.L_63 - .L_62)
.L_62:
        /*003c*/ 	.word	0x00000000
        /*0040*/ 	.short	0x000c
        /*0042*/ 	.short	0x0050
        /*0044*/ 	.byte	0x00, 0xf0, 0x11, 0x00


	//----- nvinfo : EIATTR_KPARAM_INFO
	.align		4
.L_63:
        /*0048*/ 	.byte	0x04, 0x17
        /*004a*/ 	.short	(.L_65 - .L_64)
.L_64:
        /*004c*/ 	.word	0x00000000
        /*0050*/ 	.short	0x000b
        /*0052*/ 	.short	0x004c
        /*0054*/ 	.byte	0x00, 0xf0, 0x11, 0x00


	//----- nvinfo : EIATTR_KPARAM_INFO
	.align		4
.L_65:
        /*0058*/ 	.byte	0x04, 0x17
        /*005a*/ 	.short	(.L_67 - .L_66)
.L_66:
        /*005c*/ 	.word	0x00000000
        /*0060*/ 	.short	0x000a
        /*0062*/ 	.short	0x0048
        /*0064*/ 	.byte	0x00, 0xf0, 0x11, 0x00


	//----- nvinfo : EIATTR_KPARAM_INFO
	.align		4
.L_67:
        /*0068*/ 	.byte	0x04, 0x17
        /*006a*/ 	.short	(.L_69 - .L_68)
.L_68:
        /*006c*/ 	.word	0x00000000
        /*0070*/ 	.short	0x0009
        /*0072*/ 	.short	0x0044
        /*0074*/ 	.byte	0x00, 0xf0, 0x11, 0x00


	//----- nvinfo : EIATTR_KPARAM_INFO
	.align		4
.L_69:
        /*0078*/ 	.byte	0x04, 0x17
        /*007a*/ 	.short	(.L_71 - .L_70)
.L_70:
        /*007c*/ 	.word	0x00000000
        /*0080*/ 	.short	0x0008
        /*0082*/ 	.short	0x0040
        /*0084*/ 	.byte	0x00, 0xf0, 0x11, 0x00


	//----- nvinfo : EIATTR_KPARAM_INFO
	.align		4
.L_71:
        /*0088*/ 	.byte	0x04, 0x17
        /*008a*/ 	.short	(.L_73 - .L_72)
.L_72:
        /*008c*/ 	.word	0x00000000
        /*0090*/ 	.short	0x0007
        /*0092*/ 	.short	0x0038
        /*0094*/ 	.byte	0x00, 0xf0, 0x21, 0x00


	//----- nvinfo : EIATTR_KPARAM_INFO
	.align		4
.L_73:
        /*0098*/ 	.byte	0x04, 0x17
        /*009a*/ 	.short	(.L_75 - .L_74)
.L_74:
        /*009c*/ 	.word	0x00000000
        /*00a0*/ 	.short	0x0006
        /*00a2*/ 	.short	0x0030
        /*00a4*/ 	.byte	0x00, 0xf5, 0x21, 0x00


	//----- nvinfo : EIATTR_KPARAM_INFO
	.align		4
.L_75:
        /*00a8*/ 	.byte	0x04, 0x17
        /*00aa*/ 	.short	(.L_77 - .L_76)
.L_76:
        /*00ac*/ 	.word	0x00000000
        /*00b0*/ 	.short	0x0005
        /*00b2*/ 	.short	0x0028
        /*00b4*/ 	.byte	0x00, 0xf5, 0x21, 0x00


	//----- nvinfo : EIATTR_KPARAM_INFO
	.align		4
.L_77:
        /*00b8*/ 	.byte	0x04, 0x17
        /*00ba*/ 	.short	(.L_79 - .L_78)
.L_78:
        /*00bc*/ 	.word	0x00000000
        /*00c0*/ 	.short	0x0004
        /*00c2*/ 	.short	0x0020
        /*00c4*/ 	.byte	0x00, 0xf5, 0x21, 0x00


	//----- nvinfo : EIATTR_KPARAM_INFO
	.align		4
.L_79:
        /*00c8*/ 	.byte	0x04, 0x17
        /*00ca*/ 	.short	(.L_81 - .L_80)
.L_80:
        /*00cc*/ 	.word	0x00000000
        /*00d0*/ 	.short	0x0003
        /*00d2*/ 	.short	0x0018
        /*00d4*/ 	.byte	0x00, 0xf5, 0x21, 0x00


	//----- nvinfo : EIATTR_KPARAM_INFO
	.align		4
.L_81:
        /*00d8*/ 	.byte	0x04, 0x17
        /*00da*/ 	.short	(.L_83 - .L_82)
.L_82:
        /*00dc*/ 	.word	0x00000000
        /*00e0*/ 	.short	0x0002
        /*00e2*/ 	.short	0x0010
        /*00e4*/ 	.byte	0x00, 0xf5, 0x21, 0x00


	//----- nvinfo : EIATTR_KPARAM_INFO
	.align		4
.L_83:
        /*00e8*/ 	.byte	0x04, 0x17
        /*00ea*/ 	.short	(.L_85 - .L_84)
.L_84:
        /*00ec*/ 	.word	0x00000000
        /*00f0*/ 	.short	0x0001
        /*00f2*/ 	.short	0x0008
        /*00f4*/ 	.byte	0x00, 0xf5, 0x21, 0x00


	//----- nvinfo : EIATTR_KPARAM_INFO
	.align		4
.L_85:
        /*00f8*/ 	.byte	0x04, 0x17
        /*00fa*/ 	.short	(.L_87 - .L_86)
.L_86:
        /*00fc*/ 	.word	0x00000000
        /*0100*/ 	.short	0x0000
        /*0102*/ 	.short	0x0000
        /*0104*/ 	.byte	0x00, 0xf5, 0x21, 0x00


	//----- nvinfo : EIATTR_SPARSE_MMA_MASK
	.align		4
.L_87:
        /*0108*/ 	.byte	0x03, 0x50
        /*010a*/ 	.short	0x0000


	//----- nvinfo : EIATTR_MAXREG_COUNT
	.align		4
        /*010c*/ 	.byte	0x03, 0x1b
        /*010e*/ 	.short	0x00ff


	//----- nvinfo : EIATTR_MERCURY_ISA_VERSION
	.align		4
        /*0110*/ 	.byte	0x03, 0x5f
        /*0112*/ 	.short	0x0101


	//----- nvinfo : EIATTR_VRC_CTA_INIT_COUNT
	.align		4
        /*0114*/ 	.byte	0x02, 0x4a
	.zero		1
	.zero		1


	//----- nvinfo : EIATTR_EXIT_INSTR_OFFSETS
	.align		4
        /*0118*/ 	.byte	0x04, 0x1c
        /*011a*/ 	.short	(.L_89 - .L_88)


	//   ....[0]....
.L_88:
        /*011c*/ 	.word	0x00000070


	//   ....[1]....
        /*0120*/ 	.word	0x00000190


	//----- nvinfo : EIATTR_CRS_STACK_SIZE
	.align		4
.L_89:
        /*0124*/ 	.byte	0x04, 0x1e
        /*0126*/ 	.short	(.L_91 - .L_90)
.L_90:
        /*0128*/ 	.word	0x00000000


	//----- nvinfo : EIATTR_CBANK_PARAM_SIZE
	.align		4
.L_91:
        /*012c*/ 	.byte	0x03, 0x19
        /*012e*/ 	.short	0x0060


	//----- nvinfo : EIATTR_PARAM_CBANK
	.align		4
        /*0130*/ 	.byte	0x04, 0x0a
        /*0132*/ 	.short	(.L_93 - .L_92)
	.align		4
.L_92:
        /*0134*/ 	.word	index@(.nv.constant0._Z14kernelgpuFlux2IdEvPT_S1_S1_S1_S1_S1_S1_S0_iiiiiiii)
        /*0138*/ 	.short	0x0380
        /*013a*/ 	.short	0x0060


	//----- nvinfo : EIATTR_SW_WAR
	.align		4
.L_93:
        /*013c*/ 	.byte	0x04, 0x36
        /*013e*/ 	.short	(.L_95 - .L_94)
.L_94:
        /*0140*/ 	.word	0x00000008
.L_95:


//--------------------- .nv.callgraph             --------------------------
	.section	.nv.callgraph,"",@"SHT_CUDA_CALLGRAPH"
	.align	4
	.sectionentsize	8
	.align		4
        /*0000*/ 	.word	0x00000000
	.align		4
        /*0004*/ 	.word	0xffffffff
	.align		4
        /*0008*/ 	.word	0x00000000
	.align		4
        /*000c*/ 	.word	0xfffffffe
	.align		4
        /*0010*/ 	.word	0x00000000
	.align		4
        /*0014*/ 	.word	0xfffffffd
	.align		4
        /*0018*/ 	.word	0x00000000
	.align		4
        /*001c*/ 	.word	0xfffffffc


//--------------------- .text._Z14kernelgpuFlux2IfEvPT_S1_S1_S1_S1_S1_S1_S0_iiiiiiii --------------------------
	.section	.text._Z14kernelgpuFlux2IfEvPT_S1_S1_S1_S1_S1_S1_S0_iiiiiiii,"ax",@progbits
	.align	128
        .global         _Z14kernelgpuFlux2IfEvPT_S1_S1_S1_S1_S1_S1_S0_iiiiiiii
        .type           _Z14kernelgpuFlux2IfEvPT_S1_S1_S1_S1_S1_S1_S0_iiiiiiii,@function
        .size           _Z14kernelgpuFlux2IfEvPT_S1_S1_S1_S1_S1_S1_S0_iiiiiiii,(.L_x_4 - _Z14kernelgpuFlux2IfEvPT_S1_S1_S1_S1_S1_S1_S0_iiiiiiii)
        .other          _Z14kernelgpuFlux2IfEvPT_S1_S1_S1_S1_S1_S1_S0_iiiiiiii,@"STO_CUDA_ENTRY STV_DEFAULT"
_Z14kernelgpuFlux2IfEvPT_S1_S1_S1_S1_S1_S1_S0_iiiiiiii:
.text._Z14kernelgpuFlux2IfEvPT_S1_S1_S1_S1_S1_S1_S0_iiiiiiii:
[----:B------:R-:W-:Y:S01]  /*0000*/  LDC R1, c[0x0][0x37c] ;  /* 0x0000df00ff017b82 */ /* 0x000fe20000000800 */
[----:B------:R-:W0:Y:S07]  /*0010*/  S2R R0, SR_TID.X ;  /* 0x0000000000007919 */ /* 0x000e2e0000002100 */
[----:B------:R-:W0:Y:S08]  /*0020*/  S2UR UR4, SR_CTAID.X ;  /* 0x00000000000479c3 */ /* 0x000e300000002500 */
[----:B------:R-:W0:Y:S08]  /*0030*/  LDC R15, c[0x0][0x360] ;  /* 0x0000d800ff0f7b82 */ /* 0x000e300000000800 */
[----:B------:R-:W1:Y:S01]  /*0040*/  LDC R17, c[0x0][0x3c0] ;  /* 0x0000f000ff117b82 */ /* 0x000e620000000800 */
[----:B0-----:R-:W-:-:S05]  /*0050*/  IMAD R0, R15, UR4, R0 ;  /* 0x000000040f007c24 */ /* 0x001fca000f8e0200 */
[----:B-1----:R-:W-:-:S13]  /*0060*/  ISETP.GE.AND P0, PT, R0, R17, PT ;  /* 0x000000110000720c */ /* 0x002fda0003f06270 */
[----:B------:R-:W-:Y:S05]  /*0070*/  @P0 EXIT ;  /* 0x000000000000094d */ /* 0x000fea0003800000 */
[----:B------:R-:W0:Y:S01]  /*0080*/  LDC.64 R10, c[0x0][0x390] ;  /* 0x0000e400ff0a7b82 */ /* 0x000e220000000a00 */
[----:B------:R-:W1:Y:S01]  /*0090*/  LDCU UR4, c[0x0][0x370] ;  /* 0x00006e00ff0477ac */ /* 0x000e620008000800 */
[----:B------:R-:W2:Y:S06]  /*00a0*/  LDCU.64 UR6, c[0x0][0x358] ;  /* 0x00006b00ff0677ac */ /* 0x000eac0008000a00 */
[----:B------:R-:W3:Y:S01]  /*00b0*/  LDC.64 R12, c[0x0][0x380] ;  /* 0x0000e000ff0c7b82 */ /* 0x000ee20000000a00 */
[----:B-1----:R-:W-:-:S07]  /*00c0*/  IMAD R15, R15, UR4, RZ ;  /* 0x000000040f0f7c24 */ /* 0x002fce000f8e02ff */
.L_x_0:
[----:B-1----:R-:W-:-:S05]  /*00d0*/  IADD3 R3, PT, PT, R0, R17, RZ ;  /* 0x0000001100037210 */ /* 0x002fca0007ffe0ff */
[----:B0-----:R-:W-:-:S04]  /*00e0*/  IMAD.WIDE R2, R3, 0x4, R10 ;  /* 0x0000000403027825 */ /* 0x001fc800078e020a */
[----:B------:R-:W-:Y:S02]  /*00f0*/  IMAD.WIDE R4, R17, 0x4, R2 ;  /* 0x0000000411047825 */ /* 0x000fe400078e0202 */
[----:B--2---:R-:W2:Y:S04]  /*0100*/  LDG.E R3, desc[UR6][R2.64] ;  /* 0x0000000602037981 */ /* 0x004ea8000c1e1900 */
[----:B------:R-:W4:Y:S01]  /*0110*/  LDG.E R5, desc[UR6][R4.64] ;  /* 0x0000000604057981 */ /* 0x000f22000c1e1900 */
[----:B---3--:R-:W-:Y:S01]  /*0120*/  IMAD.WIDE R6, R0, 0x4, R12 ;  /* 0x0000000400067825 */ /* 0x008fe200078e020c */
[----:B------:R-:W-:-:S04]  /*0130*/  IADD3 R0, PT, PT, R15, R0, RZ ;  /* 0x000000000f007210 */ /* 0x000fc80007ffe0ff */
[----:B------:R-:W-:Y:S01]  /*0140*/  ISETP.GE.AND P0, PT, R0, R17, PT ;  /* 0x000000110000720c */ /* 0x000fe20003f06270 */
[----:B------:R-:W-:Y:S01]  /*0150*/  IMAD.WIDE R8, R17, 0x4, R6 ;  /* 0x0000000411087825 */ /* 0x000fe200078e0206 */
[----:B--2---:R1:W-:Y:S04]  /*0160*/  STG.E desc[UR6][R6.64], R3 ;  /* 0x0000000306007986 */ /* 0x0043e8000c101906 */
[----:B----4-:R1:W-:Y:S07]  /*0170*/  STG.E desc[UR6][R8.64], R5 ;  /* 0x0000000508007986 */ /* 0x0103ee000c101906 */
[----:B------:R-:W-:Y:S05]  /*0180*/  @!P0 BRA `(.L_x_0) ;  /* 0xfffffffc00d08947 */ /* 0x000fea000383ffff */
[----:B------:R-:W-:Y:S05]  /*0190*/  EXIT ;  /* 0x000000000000794d */ /* 0x000fea0003800000 */
.L_x_1:
[----:B------:R-:W-:-:S00]  /*01a0*/  BRA `(.L_x_1) ;  /* 0xfffffffc00fc7947 */ /* 0x000fc0000383ffff */
[----:B------:R-:W-:-:S00]  /*01b0*/  NOP ;  /* 0x0000000000007918 */ /* 0x000fc00000000000 */
        /* <DEDUP_REMOVED lines=12> */
.L_x_4:


//--------------------- .text._Z14kernelgpuFlux2IdEvPT_S1_S1_S1_S1_S1_S1_S0_iiiiiiii --------------------------
	.section	.text._Z14kernelgpuFlux2IdEvPT_S1_S1_S1_S1_S1_S1_S0_iiiiiiii,"ax",@progbits
	.align	128
        .global         _Z14kernelgpuFlux2IdEvPT_S1_S1_S1_S1_S1_S1_S0_iiiiiiii
        .type           _Z14kernelgpuFlux2IdEvPT_S1_S1_S1_S1_S1_S1_S0_iiiiiiii,@function
        .size           _Z14kernelgpuFlux2IdEvPT_S1_S1_S1_S1_S1_S1_S0_iiiiiiii,(.L_x_5 - _Z14kernelgpuFlux2IdEvPT_S1_S1_S1_S1_S1_S1_S0_iiiiiiii)
        .other          _Z14kernelgpuFlux2IdEvPT_S1_S1_S1_S1_S1_S1_S0_iiiiiiii,@"STO_CUDA_ENTRY STV_DEFAULT"
_Z14kernelgpuFlux2IdEvPT_S1_S1_S1_S1_S1_S1_S0_iiiiiiii:
.text._Z14kernelgpuFlux2IdEvPT_S1_S1_S1_S1_S1_S1_S0_iiiiiiii:
        /* <DEDUP_REMOVED lines=13> */
.L_x_2:
[----:B-1----:R-:W-:-:S05]  /*00d0*/  IADD3 R3, PT, PT, R0, R17, RZ ;  /* 0x0000001100037210 */ /* 0x002fca0007ffe0ff */
[----:B0-----:R-:W-:-:S04]  /*00e0*/  IMAD.WIDE R2, R3, 0x8, R10 ;  /* 0x0000000803027825 */ /* 0x001fc800078e020a */
[----:B------:R-:W-:Y:S02]  /*00f0*/  IMAD.WIDE R4, R17, 0x8, R2 ;  /* 0x0000000811047825 */ /* 0x000fe400078e0202 */
[----:B--2---:R-:W2:Y:S04]  /*0100*/  LDG.E.64 R2, desc[UR6][R2.64] ;  /* 0x0000000602027981 */ /* 0x004ea8000c1e1b00 */
[----:B------:R-:W4:Y:S01]  /*0110*/  LDG.E.64 R4, desc[UR6][R4.64] ;  /* 0x0000000604047981 */ /* 0x000f22000c1e1b00 */
[----:B---3--:R-:W-:Y:S01]  /*0120*/  IMAD.WIDE R6, R0, 0x8, R12 ;  /* 0x0000000800067825 */ /* 0x008fe200078e020c */
[----:B------:R-:W-:-:S04]  /*0130*/  IADD3 R0, PT, PT, R15, R0, RZ ;  /* 0x000000000f007210 */ /* 0x000fc80007ffe0ff */
[----:B------:R-:W-:Y:S01]  /*0140*/  ISETP.GE.AND P0, PT, R0, R17, PT ;  /* 0x000000110000720c */ /* 0x000fe20003f06270 */
[----:B------:R-:W-:Y:S01]  /*0150*/  IMAD.WIDE R8, R17, 0x8, R6 ;  /* 0x0000000811087825 */ /* 0x000fe200078e0206 */
[----:B--2---:R1:W-:Y:S04]  /*0160*/  STG.E.64 desc[UR6][R6.64], R2 ;  /* 0x0000000206007986 */ /* 0x0043e8000c101b06 */
[----:B----4-:R1:W-:Y:S07]  /*0170*/  STG.E.64 desc[UR6][R8.64], R4 ;  /* 0x0000000408007986 */ /* 0x0103ee000c101b06 */
[----:B------:R-:W-:Y:S05]  /*0180*/  @!P0 BRA `(.L_x_2) ;  /* 0xfffffffc00d08947 */ /* 0x000fea000383ffff */
[----:B------:R-:W-:Y:S05]  /*0190*/  EXIT ;  /* 0x000000000000794d */ /* 0x000fea0003800000 */
.L_x_3:
        /* <DEDUP_REMOVED lines=14> */
.L_x_5:


//--------------------- .nv.shared.reserved.0     --------------------------
	.section	.nv.shared.reserved.0,"aw",@nobits
	.weak		__nv_reservedSMEM_offset_0_alias
	.size		__nv_reservedSMEM_offset_0_alias, 0, 64
	.other		__nv_reservedSMEM_offset_0_alias,@"STO_CUDA_RESERVED_SHARED STV_DEFAULT"
__nv_reservedSMEM_offset_0_alias:
	.zero		0
	.zero		64


//--------------------- .nv.constant0._Z14kernelgpuFlux2IfEvPT_S1_S1_S1_S1_S1_S1_S0_iiiiiiii --------------------------
	.section	.nv.constant0._Z14kernelgpuFlux2IfEvPT_S1_S1_S1_S1_S1_S1_S0_iiiiiiii,"a",@progbits
	.sectionflags	@""
	.align	4
.nv.constant0._Z14kernelgpuFlux2IfEvPT_S1_S1_S1_S1_S1_S1_S0_iiiiiiii:
	.zero		988


//--------------------- .nv.constant0._Z14kernelgpuFlux2IdEvPT_S1_S1_S1_S1_S1_S1_S0_iiiiiiii --------------------------
	.section	.nv.constant0._Z14kernelgpuFlux2IdEvPT_S1_S1_S1_S1_S1_S1_S0_iiiiiiii,"a",@progbits
	.sectionflags	@""
	.align	4
.nv.constant0._Z14kernelgpuFlux2IdEvPT_S1_S1_S1_S1_S1_S1_S0_iiiiiiii:
	.zero		992


//--------------------- SYMBOLS --------------------------

	.type		.nv.reservedSmem.offset0,@object
	.size		.nv.reservedSmem.offset0,0x4
